	.headerflags	@"EF_CUDA_TEXMODE_UNIFIED EF_CUDA_64BIT_ADDRESS EF_CUDA_ACCELERATORS EF_CUDA_SM90 EF_CUDA_VIRTUAL_SM(EF_CUDA_SM90)"
	.elftype	@"ET_EXEC"


//--------------------- .nv.info                  --------------------------
	.section	.nv.info,"",@"SHT_CUDA_INFO"
	.align	4


	//----- nvinfo : EIATTR_REGCOUNT
	.align		4
        /*0000*/ 	.byte	0x04, 0x2f
        /*0002*/ 	.short	(.L_3 - .L_2)
	.align		4
.L_2:
        /*0004*/ 	.word	index@(triton_poi_fused__native_batch_norm_legit_no_training_relu_15)
        /*0008*/ 	.word	0x00000012


	//----- nvinfo : EIATTR_MIN_STACK_SIZE
	.align		4
.L_3:
        /*000c*/ 	.byte	0x04, 0x12
        /*000e*/ 	.short	(.L_5 - .L_4)
	.align		4
.L_4:
        /*0010*/ 	.word	index@(triton_poi_fused__native_batch_norm_legit_no_training_relu_15)
        /*0014*/ 	.word	0x00000000


	//----- nvinfo : EIATTR_FRAME_SIZE
	.align		4
.L_5:
        /*0018*/ 	.byte	0x04, 0x11
        /*001a*/ 	.short	(.L_7 - .L_6)
	.align		4
.L_6:
        /*001c*/ 	.word	index@(triton_poi_fused__native_batch_norm_legit_no_training_relu_15)
        /*0020*/ 	.word	0x00000000


	//----- nvinfo : EIATTR_MIN_STACK_SIZE
	.align		4
.L_7:
        /*0024*/ 	.byte	0x04, 0x12
        /*0026*/ 	.short	(.L_9 - .L_8)
	.align		4
.L_8:
        /*0028*/ 	.word	index@(triton_poi_fused__native_batch_norm_legit_no_training_relu_15)
        /*002c*/ 	.word	0x00000000
.L_9:


//--------------------- .nv.info.triton_poi_fused__native_batch_norm_legit_no_training_relu_15 --------------------------
	.section	.nv.info.triton_poi_fused__native_batch_norm_legit_no_training_relu_15,"",@"SHT_CUDA_INFO"
	.sectionflags	@""
	.align	4


	//----- nvinfo : EIATTR_CUDA_API_VERSION
	.align		4
        /*0000*/ 	.byte	0x04, 0x37
        /*0002*/ 	.short	(.L_11 - .L_10)
.L_10:
        /*0004*/ 	.word	0x0000007c


	//----- nvinfo : EIATTR_KPARAM_INFO
	.align		4
.L_11:
        /*0008*/ 	.byte	0x04, 0x17
        /*000a*/ 	.short	(.L_13 - .L_12)
.L_12:
        /*000c*/ 	.word	0x00000000
        /*0010*/ 	.short	0x0006
        /*0012*/ 	.short	0x0030
        /*0014*/ 	.byte	0x00, 0xf0, 0x11, 0x00


	//----- nvinfo : EIATTR_KPARAM_INFO
	.align		4
.L_13:
        /*0018*/ 	.byte	0x04, 0x17
        /*001a*/ 	.short	(.L_15 - .L_14)
.L_14:
        /*001c*/ 	.word	0x00000000
        /*0020*/ 	.short	0x0005
        /*0022*/ 	.short	0x0028
        /*0024*/ 	.byte	0x00, 0xf4, 0x21, 0x00


	//----- nvinfo : EIATTR_KPARAM_INFO
	.align		4
.L_15:
        /*0028*/ 	.byte	0x04, 0x17
        /*002a*/ 	.short	(.L_17 - .L_16)
.L_16:
        /*002c*/ 	.word	0x00000000
        /*0030*/ 	.short	0x0004
        /*0032*/ 	.short	0x0020
        /*0034*/ 	.byte	0x00, 0xf4, 0x21, 0x00


	//----- nvinfo : EIATTR_KPARAM_INFO
	.align		4
.L_17:
        /*0038*/ 	.byte	0x04, 0x17
        /*003a*/ 	.short	(.L_19 - .L_18)
.L_18:
        /*003c*/ 	.word	0x00000000
        /*0040*/ 	.short	0x0003
        /*0042*/ 	.short	0x0018
        /*0044*/ 	.byte	0x00, 0xf4, 0x21, 0x00


	//----- nvinfo : EIATTR_KPARAM_INFO
	.align		4
.L_19:
        /*0048*/ 	.byte	0x04, 0x17
        /*004a*/ 	.short	(.L_21 - .L_20)
.L_20:
        /*004c*/ 	.word	0x00000000
        /*0050*/ 	.short	0x0002
        /*0052*/ 	.short	0x0010
        /*0054*/ 	.byte	0x00, 0xf4, 0x21, 0x00


	//----- nvinfo : EIATTR_KPARAM_INFO
	.align		4
.L_21:
        /*0058*/ 	.byte	0x04, 0x17
        /*005a*/ 	.short	(.L_23 - .L_22)
.L_22:
        /*005c*/ 	.word	0x00000000
        /*0060*/ 	.short	0x0001
        /*0062*/ 	.short	0x0008
        /*0064*/ 	.byte	0x00, 0xf4, 0x21, 0x00


	//----- nvinfo : EIATTR_KPARAM_INFO
	.align		4
.L_23:
        /*0068*/ 	.byte	0x04, 0x17
        /*006a*/ 	.short	(.L_25 - .L_24)
.L_24:
        /*006c*/ 	.word	0x00000000
        /*0070*/ 	.short	0x0000
        /*0072*/ 	.short	0x0000
        /*0074*/ 	.byte	0x00, 0xf4, 0x21, 0x00


	//----- nvinfo : EIATTR_SPARSE_MMA_MASK
	.align		4
.L_25:
        /*0078*/ 	.byte	0x03, 0x50
        /*007a*/ 	.short	0x0000


	//----- nvinfo : EIATTR_MAXREG_COUNT
	.align		4
        /*007c*/ 	.byte	0x03, 0x1b
        /*007e*/ 	.short	0x00ff


	//----- nvinfo : EIATTR_EXIT_INSTR_OFFSETS
	.align		4
        /*0080*/ 	.byte	0x04, 0x1c
        /*0082*/ 	.short	(.L_27 - .L_26)


	//   ....[0]....
.L_26:
        /*0084*/ 	.word	0x00000330


	//   ....[1]....
        /*0088*/ 	.word	0x00000350


	//----- nvinfo : EIATTR_REQNTID
	.align		4
.L_27:
        /*008c*/ 	.byte	0x04, 0x10
        /*008e*/ 	.short	(.L_29 - .L_28)
.L_28:
        /*0090*/ 	.word	0x00000080
        /*0094*/ 	.word	0x00000001
        /*0098*/ 	.word	0x00000001


	//----- nvinfo : EIATTR_CBANK_PARAM_SIZE
	.align		4
.L_29:
        /*009c*/ 	.byte	0x03, 0x19
        /*009e*/ 	.short	0x0034


	//----- nvinfo : EIATTR_PARAM_CBANK
	.align		4
        /*00a0*/ 	.byte	0x04, 0x0a
        /*00a2*/ 	.short	(.L_31 - .L_30)
	.align		4
.L_30:
        /*00a4*/ 	.word	index@(.nv.constant0.triton_poi_fused__native_batch_norm_legit_no_training_relu_15)
        /*00a8*/ 	.short	0x0210
        /*00aa*/ 	.short	0x0034


	//----- nvinfo : EIATTR_SW_WAR
	.align		4
.L_31:
        /*00ac*/ 	.byte	0x04, 0x36
        /*00ae*/ 	.short	(.L_33 - .L_32)
.L_32:
        /*00b0*/ 	.word	0x00000008
.L_33:


//--------------------- .nv.callgraph             --------------------------
	.section	.nv.callgraph,"",@"SHT_CUDA_CALLGRAPH"
	.align	4
	.sectionentsize	8
	.align		4
        /*0000*/ 	.word	0x00000000
	.align		4
        /*0004*/ 	.word	0xffffffff
	.align		4
        /*0008*/ 	.word	0x00000000
	.align		4
        /*000c*/ 	.word	0xfffffffe
	.align		4
        /*0010*/ 	.word	0x00000000
	.align		4
        /*0014*/ 	.word	0xfffffffd
	.align		4
        /*0018*/ 	.word	0x00000000
	.align		4
        /*001c*/ 	.word	0xfffffffc


//--------------------- .nv.constant4             --------------------------
	.section	.nv.constant4,"a",@progbits
	.align	8
	.align		8
.nv.constant4:
        /*0000*/ 	.dword	_$_str
	.align		8
        /*0008*/ 	.dword	_$_str_$_2


//--------------------- .text.triton_poi_fused__native_batch_norm_legit_no_training_relu_15 --------------------------
	.section	.text.triton_poi_fused__native_batch_norm_legit_no_training_relu_15,"ax",@progbits
	.align	128
        .global         triton_poi_fused__native_batch_norm_legit_no_training_relu_15
        .type           triton_poi_fused__native_batch_norm_legit_no_training_relu_15,@function
        .size           triton_poi_fused__native_batch_norm_legit_no_training_relu_15,(.L_x_1 - triton_poi_fused__native_batch_norm_legit_no_training_relu_15)
        .other          triton_poi_fused__native_batch_norm_legit_no_training_relu_15,@"STO_CUDA_ENTRY STV_DEFAULT"
triton_poi_fused__native_batch_norm_legit_no_training_relu_15:
.text.triton_poi_fused__native_batch_norm_legit_no_training_relu_15:
[----:B------:R-:W0:Y:S01]  /*0000*/  LDC R1, c[0x0][0x28] ;  /* 0x00000a00ff017b82 */ /* 0x000e220000000800 */
[----:B------:R-:W1:Y:S07]  /*0010*/  S2R R0, SR_TID.X ;  /* 0x0000000000007919 */ /* 0x000e6e0000002100 */
[----:B------:R-:W2:Y:S01]  /*0020*/  LDC.64 R8, c[0x0][0x220] ;  /* 0x00008800ff087b82 */ /* 0x000ea20000000a00 */
[----:B------:R-:W-:Y:S01]  /*0030*/  HFMA2.MMA R14, -RZ, RZ, 0, 0 ;  /* 0x00000000ff0e7435 */ /* 0x000fe200000001ff */
[----:B------:R-:W-:Y:S01]  /*0040*/  ULDC.64 UR4, c[0x0][0x208] ;  /* 0x0000820000047ab9 */ /* 0x000fe20000000a00 */
[----:B------:R-:W3:Y:S05]  /*0050*/  S2R R3, SR_CTAID.X ;  /* 0x0000000000037919 */ /* 0x000eea0000002500 */
[----:B------:R-:W4:Y:S08]  /*0060*/  LDC.64 R4, c[0x0][0x210] ;  /* 0x00008400ff047b82 */ /* 0x000f300000000a00 */
[----:B------:R-:W5:Y:S08]  /*0070*/  LDC.64 R6, c[0x0][0x218] ;  /* 0x00008600ff067b82 */ /* 0x000f700000000a00 */
[----:B------:R-:W4:Y:S01]  /*0080*/  LDC.64 R10, c[0x0][0x228] ;  /* 0x00008a00ff0a7b82 */ /* 0x000f220000000a00 */
[----:B-1----:R-:W-:-:S07]  /*0090*/  LOP3.LUT R0, R0, 0x7f, RZ, 0xc0, !PT ;  /* 0x0000007f00007812 */ /* 0x002fce00078ec0ff */
[----:B------:R-:W1:Y:S01]  /*00a0*/  LDC.64 R12, c[0x0][0x230] ;  /* 0x00008c00ff0c7b82 */ /* 0x000e620000000a00 */
[----:B---3--:R-:W-:Y:S01]  /*00b0*/  SHF.R.S32.HI R2, RZ, 0x18, R3 ;  /* 0x00000018ff027819 */ /* 0x008fe20000011403 */
[----:B------:R-:W-:-:S03]  /*00c0*/  IMAD R0, R3, 0x80, R0 ;  /* 0x0000008003007824 */ /* 0x000fc600078e0200 */
[----:B------:R-:W-:Y:S02]  /*00d0*/  SGXT R3, R2, 0x1 ;  /* 0x000000010203781a */ /* 0x000fe40000000200 */
[----:B------:R-:W-:Y:S02]  /*00e0*/  ISETP.GE.AND P0, PT, R0, 0x800, PT ;  /* 0x000008000000780c */ /* 0x000fe40003f06270 */
[----:B------:R-:W-:-:S04]  /*00f0*/  LEA.HI R3, R3, R0, RZ, 0x2 ;  /* 0x0000000003037211 */ /* 0x000fc800078f10ff */
[--C-:B------:R-:W-:Y:S02]  /*0100*/  SHF.R.S32.HI R2, RZ, 0x2, R3.reuse ;  /* 0x00000002ff027819 */ /* 0x100fe40000011403 */
[----:B------:R-:W-:-:S04]  /*0110*/  SHF.R.S32.HI R3, RZ, 0x1f, R3 ;  /* 0x0000001fff037819 */ /* 0x000fc80000011403 */
[----:B------:R-:W-:-:S04]  /*0120*/  LEA.HI R3, R3, R2, RZ, 0x7 ;  /* 0x0000000203037211 */ /* 0x000fc800078f38ff */
[----:B------:R-:W-:-:S05]  /*0130*/  LOP3.LUT R3, R3, 0xffffff80, RZ, 0xc0, !PT ;  /* 0xffffff8003037812 */ /* 0x000fca00078ec0ff */
[----:B------:R-:W-:-:S04]  /*0140*/  IMAD.IADD R15, R2, 0x1, -R3 ;  /* 0x00000001020f7824 */ /* 0x000fc800078e0a03 */
[----:B--2---:R-:W-:-:S05]  /*0150*/  IMAD.WIDE R8, R15, 0x4, R8 ;  /* 0x000000040f087825 */ /* 0x004fca00078e0208 */
[----:B------:R2:W3:Y:S01]  /*0160*/  @!P0 LDG.E.EL R14, desc[UR4][R8.64] ;  /* 0x00000004080e8981 */ /* 0x0004e2000c2e1900 */
[----:B------:R-:W-:Y:S01]  /*0170*/  CS2R R2, SRZ ;  /* 0x0000000000027805 */ /* 0x000fe2000001ff00 */
[----:B----4-:R-:W-:-:S04]  /*0180*/  IMAD.WIDE R4, R0, 0x4, R4 ;  /* 0x0000000400047825 */ /* 0x010fc800078e0204 */
[C---:B-----5:R-:W-:Y:S01]  /*0190*/  IMAD.WIDE R6, R15.reuse, 0x4, R6 ;  /* 0x000000040f067825 */ /* 0x060fe200078e0206 */
[----:B------:R4:W5:Y:S03]  /*01a0*/  @!P0 LDG.E R2, desc[UR4][R4.64] ;  /* 0x0000000404028981 */ /* 0x000966000c1e1900 */
[C---:B0-2---:R-:W-:Y:S01]  /*01b0*/  IMAD.WIDE R8, R15.reuse, 0x4, R10 ;  /* 0x000000040f087825 */ /* 0x045fe200078e020a */
[----:B------:R0:W5:Y:S03]  /*01c0*/  @!P0 LDG.E.EL R3, desc[UR4][R6.64] ;  /* 0x0000000406038981 */ /* 0x000166000c2e1900 */
[----:B-1----:R-:W-:Y:S01]  /*01d0*/  IMAD.WIDE R10, R15, 0x4, R12 ;  /* 0x000000040f0a7825 */ /* 0x002fe200078e020c */
[----:B------:R-:W-:Y:S01]  /*01e0*/  CS2R R12, SRZ ;  /* 0x00000000000c7805 */ /* 0x000fe2000001ff00 */
[----:B----4-:R-:W1:Y:S05]  /*01f0*/  LDC.64 R4, c[0x0][0x238] ;  /* 0x00008e00ff047b82 */ /* 0x010e6a0000000a00 */
[----:B------:R-:W2:Y:S04]  /*0200*/  @!P0 LDG.E.EL R12, desc[UR4][R8.64] ;  /* 0x00000004080c8981 */ /* 0x000ea8000c2e1900 */
[----:B------:R-:W2:Y:S01]  /*0210*/  @!P0 LDG.E.EL R13, desc[UR4][R10.64] ;  /* 0x000000040a0d8981 */ /* 0x000ea2000c2e1900 */
[----:B0-----:R-:W-:-:S02]  /*0220*/  IMAD.MOV.U32 R6, RZ, RZ, 0x3e800000 ;  /* 0x3e800000ff067424 */ /* 0x001fc400078e00ff */
[----:B---3--:R-:W-:-:S04]  /*0230*/  FADD R14, R14, 9.9999997473787516356e-06 ;  /* 0x3727c5ac0e0e7421 */ /* 0x008fc80000000000 */
[----:B------:R-:W0:Y:S01]  /*0240*/  MUFU.SQRT R15, R14 ;  /* 0x0000000e000f7308 */ /* 0x000e220000002000 */
[----:B-----5:R-:W-:Y:S01]  /*0250*/  FADD R2, -R3, R2 ;  /* 0x0000000203027221 */ /* 0x020fe20000000100 */
[C---:B0-----:R-:W-:Y:S02]  /*0260*/  FSETP.GT.AND P1, PT, R15.reuse, 8.50705917302346158658e+37, PT ;  /* 0x7e8000000f00780b */ /* 0x041fe40003f24000 */
[----:B------:R-:W-:Y:S02]  /*0270*/  FSETP.GEU.AND P2, PT, R15, 1.175494350822287508e-38, PT ;  /* 0x008000000f00780b */ /* 0x000fe40003f4e000 */
[----:B------:R-:W-:-:S09]  /*0280*/  FSEL R6, R6, 1, P1 ;  /* 0x3f80000006067808 */ /* 0x000fd20000800000 */
[----:B------:R-:W-:Y:S02]  /*0290*/  @P1 FMUL R15, R15, 0.25 ;  /* 0x3e8000000f0f1820 */ /* 0x000fe40000400000 */
[----:B------:R-:W-:Y:S02]  /*02a0*/  @!P2 FMUL R6, R6, 16777216 ;  /* 0x4b8000000606a820 */ /* 0x000fe40000400000 */
[----:B------:R-:W-:-:S06]  /*02b0*/  @!P2 FMUL R15, R15, 16777216 ;  /* 0x4b8000000f0fa820 */ /* 0x000fcc0000400000 */
[----:B------:R-:W0:Y:S02]  /*02c0*/  MUFU.RCP R15, R15 ;  /* 0x0000000f000f7308 */ /* 0x000e240000001000 */
[----:B0-----:R-:W-:-:S04]  /*02d0*/  FMUL R3, R15, R6 ;  /* 0x000000060f037220 */ /* 0x001fc80000400000 */
[----:B------:R-:W-:-:S04]  /*02e0*/  FMUL R2, R2, R3 ;  /* 0x0000000302027220 */ /* 0x000fc80000400000 */
[----:B--2---:R-:W-:Y:S01]  /*02f0*/  FFMA R12, R2, R12, R13 ;  /* 0x0000000c020c7223 */ /* 0x004fe2000000000d */
[----:B-1----:R-:W-:-:S04]  /*0300*/  IMAD.WIDE R2, R0, 0x4, R4 ;  /* 0x0000000400027825 */ /* 0x002fc800078e0204 */
[----:B------:R-:W-:-:S04]  /*0310*/  FSETP.GEU.AND P1, PT, R12, RZ, PT ;  /* 0x000000ff0c00720b */ /* 0x000fc80003f2e000 */
[----:B------:R-:W-:Y:S01]  /*0320*/  FSEL R5, R12, RZ, P1 ;  /* 0x000000ff0c057208 */ /* 0x000fe20000800000 */
[----:B------:R-:W-:Y:S08]  /*0330*/  @P0 EXIT ;  /* 0x000000000000094d */ /* 0x000ff00003800000 */
[----:B------:R-:W-:Y:S01]  /*0340*/  STG.E desc[UR4][R2.64], R5 ;  /* 0x0000000502007986 */ /* 0x000fe2000c101904 */
[----:B------:R-:W-:Y:S05]  /*0350*/  EXIT ;  /* 0x000000000000794d */ /* 0x000fea0003800000 */
.L_x_0:
[----:B------:R-:W-:-:S00]  /*0360*/  BRA `(.L_x_0) ;  /* 0xfffffffc00fc7947 */ /* 0x000fc0000383ffff */
[----:B------:R-:W-:-:S00]  /*0370*/  NOP ;  /* 0x0000000000007918 */ /* 0x000fc00000000000 */
        /* <DEDUP_REMOVED lines=8> */
.L_x_1:


//--------------------- .nv.global.init           --------------------------
	.section	.nv.global.init,"aw",@progbits
.nv.global.init:
	.type		_$_str,@object
	.size		_$_str,(_$_str_$_2 - _$_str)
_$_str:
        /*0000*/ 	.byte	0x5f, 0x5f, 0x43, 0x55, 0x44, 0x41, 0x5f, 0x46, 0x54, 0x5a, 0x00
	.type		_$_str_$_2,@object
	.size		_$_str_$_2,(.L_1 - _$_str_$_2)
_$_str_$_2:
        /*000b*/ 	.byte	0x5f, 0x5f, 0x43, 0x55, 0x44, 0x41, 0x5f, 0x50, 0x52, 0x45, 0x43, 0x5f, 0x53, 0x51, 0x52, 0x54
        /*001b*/ 	.byte	0x00
.L_1:


//--------------------- .nv.constant0.triton_poi_fused__native_batch_norm_legit_no_training_relu_15 --------------------------
	.section	.nv.constant0.triton_poi_fused__native_batch_norm_legit_no_training_relu_15,"a",@progbits
	.sectionflags	@""
	.align	4
.nv.constant0.triton_poi_fused__native_batch_norm_legit_no_training_relu_15:
	.zero		580
